//
// Generated by NVIDIA NVVM Compiler
//
// Compiler Build ID: CL-36424714
// Cuda compilation tools, release 13.0, V13.0.88
// Based on NVVM 20.0.0
//

.version 9.0
.target sm_100
.address_size 64

	// .globl	_Z17WMMAF16TensorCoreP6__halfS0_Pfi
.extern .func  (.param .b32 func_retval0) vprintf
(
	.param .b64 vprintf_param_0,
	.param .b64 vprintf_param_1
)
;
.global .align 1 .b8 $str[85] = {66, 108, 111, 99, 107, 95, 68, 105, 109, 58, 32, 91, 37, 100, 44, 37, 100, 93, 44, 32, 66, 108, 111, 99, 107, 95, 84, 104, 114, 101, 97, 100, 58, 32, 91, 37, 100, 44, 37, 100, 93, 44, 32, 67, 111, 111, 114, 100, 95, 84, 104, 114, 101, 97, 100, 58, 32, 91, 37, 100, 44, 37, 100, 93, 44, 32, 84, 105, 108, 101, 32, 77, 47, 78, 58, 32, 91, 37, 100, 44, 37, 100, 93, 10};

.visible .entry _Z17WMMAF16TensorCoreP6__halfS0_Pfi(
	.param .u64 .ptr .align 1 _Z17WMMAF16TensorCoreP6__halfS0_Pfi_param_0,
	.param .u64 .ptr .align 1 _Z17WMMAF16TensorCoreP6__halfS0_Pfi_param_1,
	.param .u64 .ptr .align 1 _Z17WMMAF16TensorCoreP6__halfS0_Pfi_param_2,
	.param .u32 _Z17WMMAF16TensorCoreP6__halfS0_Pfi_param_3
)
{
	.local .align 16 .b8 	__local_depot0[32];
	.reg .b64 	%SP;
	.reg .b64 	%SPL;
	.reg .pred 	%p<12>;
	.reg .b32 	%r<152>;
	.reg .b32 	%f<205>;
	.reg .b64 	%rd<40>;

	mov.u64 	%SPL, __local_depot0;
	cvta.local.u64 	%SP, %SPL;
	ld.param.u64 	%rd4, [_Z17WMMAF16TensorCoreP6__halfS0_Pfi_param_0];
	ld.param.u64 	%rd5, [_Z17WMMAF16TensorCoreP6__halfS0_Pfi_param_1];
	ld.param.u32 	%r36, [_Z17WMMAF16TensorCoreP6__halfS0_Pfi_param_3];
	cvta.to.global.u64 	%rd1, %rd5;
	cvta.to.global.u64 	%rd2, %rd4;
	add.u64 	%rd6, %SP, 0;
	add.u64 	%rd7, %SPL, 0;
	mov.u32 	%r37, %ctaid.x;
	mov.u32 	%r38, %ntid.x;
	mov.u32 	%r39, %tid.x;
	mad.lo.s32 	%r40, %r37, %r38, %r39;
	shr.u32 	%r1, %r40, 5;
	mov.u32 	%r41, %ctaid.y;
	mov.u32 	%r42, %ntid.y;
	mov.u32 	%r43, %tid.y;
	mad.lo.s32 	%r2, %r41, %r42, %r43;
	st.local.v4.u32 	[%rd7], {%r38, %r42, %r37, %r41};
	st.local.v4.u32 	[%rd7+16], {%r39, %r43, %r1, %r2};
	mov.u64 	%rd8, $str;
	cvta.global.u64 	%rd9, %rd8;
	{ // callseq 0, 0
	.param .b64 param0;
	st.param.b64 	[param0], %rd9;
	.param .b64 param1;
	st.param.b64 	[param1], %rd6;
	.param .b32 retval0;
	call.uni (retval0), 
	vprintf, 
	(
	param0, 
	param1
	);
	ld.param.b32 	%r44, [retval0];
	} // callseq 0
	setp.lt.s32 	%p2, %r36, 1;
	mov.f32 	%f133, 0f00000000;
	mov.f32 	%f134, %f133;
	mov.f32 	%f135, %f133;
	mov.f32 	%f136, %f133;
	mov.f32 	%f137, %f133;
	mov.f32 	%f138, %f133;
	mov.f32 	%f139, %f133;
	mov.f32 	%f140, %f133;
	@%p2 bra 	$L__BB0_17;
	shl.b32 	%r47, %r1, 4;
	shl.b32 	%r3, %r2, 4;
	max.u32 	%r48, %r47, %r3;
	setp.lt.u32 	%p1, %r48, %r36;
	mul.lo.s32 	%r146, %r36, %r47;
	add.s32 	%r49, %r36, -1;
	shr.u32 	%r50, %r49, 4;
	add.s32 	%r5, %r50, 1;
	and.b32  	%r6, %r5, 3;
	setp.lt.u32 	%p3, %r36, 49;
	mov.b32 	%r148, 0;
	mov.f32 	%f133, 0f00000000;
	@%p3 bra 	$L__BB0_12;
	mad.lo.s32 	%r145, %r36, 48, %r3;
	shl.b32 	%r52, %r36, 5;
	add.s32 	%r144, %r52, %r3;
	shl.b32 	%r53, %r36, 4;
	add.s32 	%r143, %r53, %r3;
	and.b32  	%r54, %r5, 536870908;
	neg.s32 	%r141, %r54;
	mov.b32 	%r148, 0;
	mov.f32 	%f133, 0f00000000;
	not.pred 	%p4, %p1;
	mov.u32 	%r142, %r3;
	mov.f32 	%f134, %f133;
	mov.f32 	%f135, %f133;
	mov.f32 	%f136, %f133;
	mov.f32 	%f137, %f133;
	mov.f32 	%f138, %f133;
	mov.f32 	%f139, %f133;
	mov.f32 	%f140, %f133;
$L__BB0_3:
	@%p4 bra 	$L__BB0_5;
	mul.wide.u32 	%rd10, %r146, 2;
	add.s64 	%rd11, %rd2, %rd10;
	wmma.load.a.sync.aligned.row.m16n16k16.global.f16 	{%r55, %r56, %r57, %r58, %r59, %r60, %r61, %r62}, [%rd11], %r36;
	mul.wide.u32 	%rd12, %r142, 2;
	add.s64 	%rd13, %rd1, %rd12;
	wmma.load.b.sync.aligned.col.m16n16k16.global.f16 	{%r63, %r64, %r65, %r66, %r67, %r68, %r69, %r70}, [%rd13], %r36;
	wmma.mma.sync.aligned.row.col.m16n16k16.f32.f32 {%f140, %f139, %f138, %f137, %f136, %f135, %f134, %f133}, {%r55, %r56, %r57, %r58, %r59, %r60, %r61, %r62}, {%r63, %r64, %r65, %r66, %r67, %r68, %r69, %r70}, {%f140, %f139, %f138, %f137, %f136, %f135, %f134, %f133};
$L__BB0_5:
	@%p4 bra 	$L__BB0_7;
	mul.wide.u32 	%rd14, %r146, 2;
	add.s64 	%rd15, %rd2, %rd14;
	add.s64 	%rd16, %rd15, 32;
	wmma.load.a.sync.aligned.row.m16n16k16.global.f16 	{%r71, %r72, %r73, %r74, %r75, %r76, %r77, %r78}, [%rd16], %r36;
	mul.wide.u32 	%rd17, %r143, 2;
	add.s64 	%rd18, %rd1, %rd17;
	wmma.load.b.sync.aligned.col.m16n16k16.global.f16 	{%r79, %r80, %r81, %r82, %r83, %r84, %r85, %r86}, [%rd18], %r36;
	wmma.mma.sync.aligned.row.col.m16n16k16.f32.f32 {%f140, %f139, %f138, %f137, %f136, %f135, %f134, %f133}, {%r71, %r72, %r73, %r74, %r75, %r76, %r77, %r78}, {%r79, %r80, %r81, %r82, %r83, %r84, %r85, %r86}, {%f140, %f139, %f138, %f137, %f136, %f135, %f134, %f133};
$L__BB0_7:
	@%p4 bra 	$L__BB0_9;
	mul.wide.u32 	%rd19, %r146, 2;
	add.s64 	%rd20, %rd2, %rd19;
	add.s64 	%rd21, %rd20, 64;
	wmma.load.a.sync.aligned.row.m16n16k16.global.f16 	{%r87, %r88, %r89, %r90, %r91, %r92, %r93, %r94}, [%rd21], %r36;
	mul.wide.u32 	%rd22, %r144, 2;
	add.s64 	%rd23, %rd1, %rd22;
	wmma.load.b.sync.aligned.col.m16n16k16.global.f16 	{%r95, %r96, %r97, %r98, %r99, %r100, %r101, %r102}, [%rd23], %r36;
	wmma.mma.sync.aligned.row.col.m16n16k16.f32.f32 {%f140, %f139, %f138, %f137, %f136, %f135, %f134, %f133}, {%r87, %r88, %r89, %r90, %r91, %r92, %r93, %r94}, {%r95, %r96, %r97, %r98, %r99, %r100, %r101, %r102}, {%f140, %f139, %f138, %f137, %f136, %f135, %f134, %f133};
$L__BB0_9:
	@%p4 bra 	$L__BB0_11;
	mul.wide.u32 	%rd24, %r146, 2;
	add.s64 	%rd25, %rd2, %rd24;
	add.s64 	%rd26, %rd25, 96;
	wmma.load.a.sync.aligned.row.m16n16k16.global.f16 	{%r103, %r104, %r105, %r106, %r107, %r108, %r109, %r110}, [%rd26], %r36;
	mul.wide.u32 	%rd27, %r145, 2;
	add.s64 	%rd28, %rd1, %rd27;
	wmma.load.b.sync.aligned.col.m16n16k16.global.f16 	{%r111, %r112, %r113, %r114, %r115, %r116, %r117, %r118}, [%rd28], %r36;
	wmma.mma.sync.aligned.row.col.m16n16k16.f32.f32 {%f140, %f139, %f138, %f137, %f136, %f135, %f134, %f133}, {%r103, %r104, %r105, %r106, %r107, %r108, %r109, %r110}, {%r111, %r112, %r113, %r114, %r115, %r116, %r117, %r118}, {%f140, %f139, %f138, %f137, %f136, %f135, %f134, %f133};
$L__BB0_11:
	add.s32 	%r148, %r148, 64;
	add.s32 	%r146, %r146, 64;
	shl.b32 	%r119, %r36, 6;
	add.s32 	%r145, %r145, %r119;
	add.s32 	%r144, %r144, %r119;
	add.s32 	%r143, %r143, %r119;
	add.s32 	%r142, %r142, %r119;
	add.s32 	%r141, %r141, 4;
	setp.ne.s32 	%p8, %r141, 0;
	@%p8 bra 	$L__BB0_3;
$L__BB0_12:
	setp.eq.s32 	%p9, %r6, 0;
	@%p9 bra 	$L__BB0_17;
	mad.lo.s32 	%r151, %r148, %r36, %r3;
	shl.b32 	%r27, %r36, 4;
	mul.lo.s32 	%r120, %r1, %r36;
	shl.b32 	%r121, %r120, 4;
	add.s32 	%r150, %r148, %r121;
	neg.s32 	%r149, %r6;
	not.pred 	%p10, %p1;
$L__BB0_14:
	.pragma "nounroll";
	@%p10 bra 	$L__BB0_16;
	mul.wide.u32 	%rd29, %r150, 2;
	add.s64 	%rd30, %rd2, %rd29;
	wmma.load.a.sync.aligned.row.m16n16k16.global.f16 	{%r122, %r123, %r124, %r125, %r126, %r127, %r128, %r129}, [%rd30], %r36;
	mul.wide.u32 	%rd31, %r151, 2;
	add.s64 	%rd32, %rd1, %rd31;
	wmma.load.b.sync.aligned.col.m16n16k16.global.f16 	{%r130, %r131, %r132, %r133, %r134, %r135, %r136, %r137}, [%rd32], %r36;
	wmma.mma.sync.aligned.row.col.m16n16k16.f32.f32 {%f140, %f139, %f138, %f137, %f136, %f135, %f134, %f133}, {%r122, %r123, %r124, %r125, %r126, %r127, %r128, %r129}, {%r130, %r131, %r132, %r133, %r134, %r135, %r136, %r137}, {%f140, %f139, %f138, %f137, %f136, %f135, %f134, %f133};
$L__BB0_16:
	add.s32 	%r151, %r151, %r27;
	add.s32 	%r150, %r150, 16;
	add.s32 	%r149, %r149, 1;
	setp.ne.s32 	%p11, %r149, 0;
	@%p11 bra 	$L__BB0_14;
$L__BB0_17:
	ld.param.u64 	%rd39, [_Z17WMMAF16TensorCoreP6__halfS0_Pfi_param_2];
	cvta.to.global.u64 	%rd33, %rd39;
	shl.b32 	%r138, %r1, 4;
	mul.lo.s32 	%r139, %r2, %r36;
	shl.b32 	%r140, %r139, 4;
	cvt.s64.s32 	%rd34, %r140;
	cvt.u64.u32 	%rd35, %r138;
	add.s64 	%rd36, %rd34, %rd35;
	shl.b64 	%rd37, %rd36, 2;
	add.s64 	%rd38, %rd33, %rd37;
	wmma.store.d.sync.aligned.row.m16n16k16.global.f32 	[%rd38], {%f140, %f139, %f138, %f137, %f136, %f135, %f134, %f133}, %r36;
	ret;

}


// ===== COMPILED SASS (sm_100) =====

	.target	sm_100

	.elftype	@"ET_EXEC"


//--------------------- .note.nv.tkinfo           --------------------------
	.section	.note.nv.tkinfo,"",@"SHT_NOTE"
	.sectionflags	@"SHF_NOTE_NV_TKINFO"
	.tkinfo
        /*0018*/ 	.word	0x00000002
        /*0030*/ 	.string	""
        /*0030*/ 	.string	"ptxas"
        /*0030*/ 	.string	"Cuda compilation tools, release 13.0, V13.0.88"
        /*0030*/ 	.string	"Build cuda_13.0.r13.0/compiler.36424714_0"
        /*0030*/ 	.string	"-arch sm_100 -m 64 "



//--------------------- .note.nv.cuinfo           --------------------------
	.section	.note.nv.cuinfo,"",@"SHT_NOTE"
	.sectionflags	@"SHF_NOTE_NV_CUINFO"
        /*0018*/ 	.short	0x0002
        /*001a*/ 	.short	0x0064
        /*001c*/ 	.short	0x0082
	.zero		2


//--------------------- .nv.info                  --------------------------
	.section	.nv.info,"",@"SHT_CUDA_INFO"
	.align	4


	//----- nvinfo : EIATTR_REGCOUNT
	.align		4
        /*0000*/ 	.byte	0x04, 0x2f
        /*0002*/ 	.short	(.L_2 - .L_1)
	.align		4
.L_1:
        /*0004*/ 	.word	index@(_Z17WMMAF16TensorCoreP6__halfS0_Pfi)
        /*0008*/ 	.word	0x00000022


	//----- nvinfo : EIATTR_FRAME_SIZE
	.align		4
.L_2:
        /*000c*/ 	.byte	0x04, 0x11
        /*000e*/ 	.short	(.L_4 - .L_3)
	.align		4
.L_3:
        /*0010*/ 	.word	index@(_Z17WMMAF16TensorCoreP6__halfS0_Pfi)
        /*0014*/ 	.word	0x00000020


	//----- nvinfo : EIATTR_MIN_STACK_SIZE
	.align		4
.L_4:
        /*0018*/ 	.byte	0x04, 0x12
        /*001a*/ 	.short	(.L_6 - .L_5)
	.align		4
.L_5:
        /*001c*/ 	.word	index@(_Z17WMMAF16TensorCoreP6__halfS0_Pfi)
        /*0020*/ 	.word	0x00000020
.L_6:


//--------------------- .nv.compat                --------------------------
	.section	.nv.compat,"",@"SHT_CUDA_COMPAT_INFO"
	.align	4
        /*0000*/ 	.byte	0x02, 0x09, 0x00, 0x00, 0x02, 0x02, 0x01, 0x00, 0x02, 0x05, 0x05, 0x00, 0x03, 0x07, 0x01, 0x01
        /*0010*/ 	.byte	0x02, 0x03, 0x00, 0x00, 0x02, 0x06, 0x01, 0x00, 0x04, 0x0b, 0x08, 0x00, 0x09, 0x00, 0x00, 0x00
        /*0020*/ 	.byte	0x00, 0x00, 0x00, 0x00


//--------------------- .nv.info._Z17WMMAF16TensorCoreP6__halfS0_Pfi --------------------------
	.section	.nv.info._Z17WMMAF16TensorCoreP6__halfS0_Pfi,"",@"SHT_CUDA_INFO"
	.sectionflags	@""
	.align	4


	//----- nvinfo : EIATTR_CUDA_API_VERSION
	.align		4
        /*0000*/ 	.byte	0x04, 0x37
        /*0002*/ 	.short	(.L_8 - .L_7)
.L_7:
        /*0004*/ 	.word	0x00000082


	//----- nvinfo : EIATTR_KPARAM_INFO
	.align		4
.L_8:
        /*0008*/ 	.byte	0x04, 0x17
        /*000a*/ 	.short	(.L_10 - .L_9)
.L_9:
        /*000c*/ 	.word	0x00000000
        /*0010*/ 	.short	0x0003
        /*0012*/ 	.short	0x0018
        /*0014*/ 	.byte	0x00, 0xf0, 0x11, 0x00


	//----- nvinfo : EIATTR_KPARAM_INFO
	.align		4
.L_10:
        /*0018*/ 	.byte	0x04, 0x17
        /*001a*/ 	.short	(.L_12 - .L_11)
.L_11:
        /*001c*/ 	.word	0x00000000
        /*0020*/ 	.short	0x0002
        /*0022*/ 	.short	0x0010
        /*0024*/ 	.byte	0x00, 0xf5, 0x21, 0x00


	//----- nvinfo : EIATTR_KPARAM_INFO
	.align		4
.L_12:
        /*0028*/ 	.byte	0x04, 0x17
        /*002a*/ 	.short	(.L_14 - .L_13)
.L_13:
        /*002c*/ 	.word	0x00000000
        /*0030*/ 	.short	0x0001
        /*0032*/ 	.short	0x0008
        /*0034*/ 	.byte	0x00, 0xf5, 0x21, 0x00


	//----- nvinfo : EIATTR_KPARAM_INFO
	.align		4
.L_14:
        /*0038*/ 	.byte	0x04, 0x17
        /*003a*/ 	.short	(.L_16 - .L_15)
.L_15:
        /*003c*/ 	.word	0x00000000
        /*0040*/ 	.short	0x0000
        /*0042*/ 	.short	0x0000
        /*0044*/ 	.byte	0x00, 0xf5, 0x21, 0x00


	//----- nvinfo : EIATTR_SPARSE_MMA_MASK
	.align		4
.L_16:
        /*0048*/ 	.byte	0x03, 0x50
        /*004a*/ 	.short	0x0000


	//----- nvinfo : EIATTR_WMMA_USED
	.align		4
        /*004c*/ 	.byte	0x01, 0x2b
	.zero		2


	//----- nvinfo : EIATTR_MAXREG_COUNT
	.align		4
        /*0050*/ 	.byte	0x03, 0x1b
        /*0052*/ 	.short	0x00ff


	//----- nvinfo : EIATTR_EXTERNS
	.align		4
        /*0054*/ 	.byte	0x04, 0x0f
        /*0056*/ 	.short	(.L_18 - .L_17)


	//   ....[0]....
	.align		4
.L_17:
        /*0058*/ 	.word	index@(vprintf)


	//----- nvinfo : EIATTR_MERCURY_ISA_VERSION
	.align		4
.L_18:
        /*005c*/ 	.byte	0x03, 0x5f
        /*005e*/ 	.short	0x0101


	//----- nvinfo : EIATTR_VRC_CTA_INIT_COUNT
	.align		4
        /*0060*/ 	.byte	0x02, 0x4a
	.zero		1
	.zero		1


	//----- nvinfo : EIATTR_SYSCALL_OFFSETS
	.align		4
        /*0064*/ 	.byte	0x04, 0x46
        /*0066*/ 	.short	(.L_20 - .L_19)


	//   ....[0]....
.L_19:
        /*0068*/ 	.word	0x00000190


	//----- nvinfo : EIATTR_EXIT_INSTR_OFFSETS
	.align		4
.L_20:
        /*006c*/ 	.byte	0x04, 0x1c
        /*006e*/ 	.short	(.L_22 - .L_21)


	//   ....[0]....
.L_21:
        /*0070*/ 	.word	0x00001570


	//----- nvinfo : EIATTR_CRS_STACK_SIZE
	.align		4
.L_22:
        /*0074*/ 	.byte	0x04, 0x1e
        /*0076*/ 	.short	(.L_24 - .L_23)
.L_23:
        /*0078*/ 	.word	0x00000000


	//----- nvinfo : EIATTR_CBANK_PARAM_SIZE
	.align		4
.L_24:
        /*007c*/ 	.byte	0x03, 0x19
        /*007e*/ 	.short	0x001c


	//----- nvinfo : EIATTR_PARAM_CBANK
	.align		4
        /*0080*/ 	.byte	0x04, 0x0a
        /*0082*/ 	.short	(.L_26 - .L_25)
	.align		4
.L_25:
        /*0084*/ 	.word	index@(.nv.constant0._Z17WMMAF16TensorCoreP6__halfS0_Pfi)
        /*0088*/ 	.short	0x0380
        /*008a*/ 	.short	0x001c


	//----- nvinfo : EIATTR_SW_WAR
	.align		4
.L_26:
        /*008c*/ 	.byte	0x04, 0x36
        /*008e*/ 	.short	(.L_28 - .L_27)
.L_27:
        /*0090*/ 	.word	0x00000008
.L_28:


//--------------------- .nv.callgraph             --------------------------
	.section	.nv.callgraph,"",@"SHT_CUDA_CALLGRAPH"
	.align	4
	.sectionentsize	8
	.align		4
        /*0000*/ 	.word	0x00000000
	.align		4
        /*0004*/ 	.word	0xffffffff
	.align		4
        /*0008*/ 	.word	index@(_Z17WMMAF16TensorCoreP6__halfS0_Pfi)
	.align		4
        /*000c*/ 	.word	index@(vprintf)
	.align		4
        /*0010*/ 	.word	0x00000000
	.align		4
        /*0014*/ 	.word	0xfffffffe
	.align		4
        /*0018*/ 	.word	0x00000000
	.align		4
        /*001c*/ 	.word	0xfffffffd
	.align		4
        /*0020*/ 	.word	0x00000000
	.align		4
        /*0024*/ 	.word	0xfffffffc


//--------------------- .nv.constant4             --------------------------
	.section	.nv.constant4,"a",@progbits
	.align	8
	.align		8
.nv.constant4:
        /*0000*/ 	.dword	vprintf
	.align		8
        /*0008*/ 	.dword	$str


//--------------------- .text._Z17WMMAF16TensorCoreP6__halfS0_Pfi --------------------------
	.section	.text._Z17WMMAF16TensorCoreP6__halfS0_Pfi,"ax",@progbits
	.align	128
        .global         _Z17WMMAF16TensorCoreP6__halfS0_Pfi
        .type           _Z17WMMAF16TensorCoreP6__halfS0_Pfi,@function
        .size           _Z17WMMAF16TensorCoreP6__halfS0_Pfi,(.L_x_12 - _Z17WMMAF16TensorCoreP6__halfS0_Pfi)
        .other          _Z17WMMAF16TensorCoreP6__halfS0_Pfi,@"STO_CUDA_ENTRY STV_DEFAULT"
_Z17WMMAF16TensorCoreP6__halfS0_Pfi:
.text._Z17WMMAF16TensorCoreP6__halfS0_Pfi:
[----:B------:R-:W0:Y:S01]  /*0000*/  LDC R1, c[0x0][0x37c] ;  /* 0x0000df00ff017b82 */ /* 0x000e220000000800 */
[----:B------:R-:W1:Y:S01]  /*0010*/  S2R R10, SR_CTAID.X ;  /* 0x00000000000a7919 */ /* 0x000e620000002500 */
[----:B------:R-:W2:Y:S06]  /*0020*/  LDCU UR5, c[0x0][0x2fc] ;  /* 0x00005f80ff0577ac */ /* 0x000eac0008000800 */
[----:B------:R-:W1:Y:S01]  /*0030*/  LDC R8, c[0x0][0x360] ;  /* 0x0000d800ff087b82 */ /* 0x000e620000000800 */
[----:B0-----:R-:W-:Y:S01]  /*0040*/  VIADD R1, R1, 0xffffffe0 ;  /* 0xffffffe001017836 */ /* 0x001fe20000000000 */
[----:B------:R-:W1:Y:S01]  /*0050*/  S2R R16, SR_TID.X ;  /* 0x0000000000107919 */ /* 0x000e620000002100 */
[----:B------:R-:W-:Y:S01]  /*0060*/  MOV R0, 0x0 ;  /* 0x0000000000007802 */ /* 0x000fe20000000f00 */
[----:B------:R-:W0:Y:S01]  /*0070*/  LDCU UR4, c[0x0][0x2f8] ;  /* 0x00005f00ff0477ac */ /* 0x000e220008000800 */
[----:B------:R-:W3:Y:S03]  /*0080*/  S2R R11, SR_CTAID.Y ;  /* 0x00000000000b7919 */ /* 0x000ee60000002600 */
[----:B------:R-:W3:Y:S01]  /*0090*/  LDC R9, c[0x0][0x364] ;  /* 0x0000d900ff097b82 */ /* 0x000ee20000000800 */
[----:B------:R-:W4:Y:S01]  /*00a0*/  LDCU.64 UR6, c[0x4][0x8] ;  /* 0x01000100ff0677ac */ /* 0x000f220008000a00 */
[----:B------:R-:W5:Y:S01]  /*00b0*/  S2R R17, SR_TID.Y ;  /* 0x0000000000117919 */ /* 0x000f620000002200 */
[----:B------:R-:W1:Y:S05]  /*00c0*/  LDCU UR36, c[0x0][0x398] ;  /* 0x00007300ff2477ac */ /* 0x000e6a0008000800 */
[----:B------:R1:W5:Y:S01]  /*00d0*/  LDC.64 R2, c[0x4][R0] ;  /* 0x0100000000027b82 */ /* 0x0003620000000a00 */
[----:B------:R-:W3:Y:S01]  /*00e0*/  LDCU UR37, c[0x0][0x398] ;  /* 0x00007300ff2577ac */ /* 0x000ee20008000800 */
[----:B0-----:R-:W-:Y:S01]  /*00f0*/  IADD3 R6, P0, PT, R1, UR4, RZ ;  /* 0x0000000401067c10 */ /* 0x001fe2000ff1e0ff */
[----:B----4-:R-:W-:-:S02]  /*0100*/  IMAD.U32 R4, RZ, RZ, UR6 ;  /* 0x00000006ff047e24 */ /* 0x010fc4000f8e00ff */
[----:B------:R-:W-:Y:S02]  /*0110*/  IMAD.U32 R5, RZ, RZ, UR7 ;  /* 0x00000007ff057e24 */ /* 0x000fe4000f8e00ff */
[----:B--2---:R-:W-:Y:S02]  /*0120*/  IMAD.X R7, RZ, RZ, UR5, P0 ;  /* 0x00000005ff077e24 */ /* 0x004fe400080e06ff */
[----:B-1----:R-:W-:Y:S01]  /*0130*/  IMAD R18, R10, R8, R16 ;  /* 0x000000080a127224 */ /* 0x002fe200078e0210 */
[----:B---3--:R0:W-:Y:S04]  /*0140*/  STL.128 [R1], R8 ;  /* 0x0000000801007387 */ /* 0x0081e80000100c00 */
[----:B------:R-:W-:Y:S01]  /*0150*/  SHF.R.U32.HI R18, RZ, 0x5, R18 ;  /* 0x00000005ff127819 */ /* 0x000fe20000011612 */
[----:B-----5:R-:W-:-:S05]  /*0160*/  IMAD R19, R11, R9, R17 ;  /* 0x000000090b137224 */ /* 0x020fca00078e0211 */
[----:B------:R0:W-:Y:S02]  /*0170*/  STL.128 [R1+0x10], R16 ;  /* 0x0000101001007387 */ /* 0x0001e40000100c00 */
[----:B------:R-:W-:-:S07]  /*0180*/  LEPC R20, `(.L_x_0) ;  /* 0x000000001014794e */ /* 0x000fce0000000000 */
[----:B0-----:R-:W-:Y:S05]  /*0190*/  CALL.ABS.NOINC R2 ;  /* 0x0000000002007343 */ /* 0x001fea0003c00000 */
.L_x_0:
[----:B------:R-:W0:Y:S01]  /*01a0*/  LDCU UR4, c[0x0][0x398] ;  /* 0x00007300ff0477ac */ /* 0x000e220008000800 */
[----:B------:R-:W1:Y:S01]  /*01b0*/  LDC.64 R28, c[0x0][0x358] ;  /* 0x0000d600ff1c7b82 */ /* 0x000e620000000a00 */
[----:B------:R-:W-:Y:S02]  /*01c0*/  CS2R R10, SRZ ;  /* 0x00000000000a7805 */ /* 0x000fe4000001ff00 */
[----:B------:R-:W-:Y:S02]  /*01d0*/  CS2R R8, SRZ ;  /* 0x0000000000087805 */ /* 0x000fe4000001ff00 */
[----:B------:R-:W-:Y:S02]  /*01e0*/  CS2R R6, SRZ ;  /* 0x0000000000067805 */ /* 0x000fe4000001ff00 */
[----:B------:R-:W-:Y:S01]  /*01f0*/  CS2R R4, SRZ ;  /* 0x0000000000047805 */ /* 0x000fe2000001ff00 */
[----:B0-----:R-:W-:-:S05]  /*0200*/  IMAD.U32 R12, RZ, RZ, UR4 ;  /* 0x00000004ff0c7e24 */ /* 0x001fca000f8e00ff */
[----:B------:R-:W-:-:S13]  /*0210*/  ISETP.GE.AND P0, PT, R12, 0x1, PT ;  /* 0x000000010c00780c */ /* 0x000fda0003f06270 */
[----:B------:R-:W-:Y:S05]  /*0220*/  @!P0 BRA `(.L_x_1) ;  /* 0x00000010005c8947 */ /* 0x000fea0003800000 */
[----:B------:R-:W-:Y:S01]  /*0230*/  ISETP.GE.U32.AND P1, PT, R12, 0x31, PT ;  /* 0x000000310c00780c */ /* 0x000fe20003f26070 */
[----:B------:R-:W-:Y:S02]  /*0240*/  IMAD.SHL.U32 R25, R18, 0x10, RZ ;  /* 0x0000001012197824 */ /* 0x000fe400078e00ff */
[----:B------:R-:W-:Y:S02]  /*0250*/  IMAD.SHL.U32 R2, R19, 0x10, RZ ;  /* 0x0000001013027824 */ /* 0x000fe400078e00ff */
[----:B------:R-:W-:Y:S02]  /*0260*/  VIADD R0, R12, 0xffffffff ;  /* 0xffffffff0c007836 */ /* 0x000fe40000000000 */
[----:B------:R-:W-:Y:S01]  /*0270*/  IMAD.MOV.U32 R24, RZ, RZ, RZ ;  /* 0x000000ffff187224 */ /* 0x000fe200078e00ff */
[----:B------:R-:W-:Y:S01]  /*0280*/  VIMNMX.U32 R3, PT, PT, R25, R2, !PT ;  /* 0x0000000219037248 */ /* 0x000fe20007fe0000 */
[----:B------:R-:W-:Y:S01]  /*0290*/  IMAD.MOV.U32 R11, RZ, RZ, RZ ;  /* 0x000000ffff0b7224 */ /* 0x000fe200078e00ff */
[----:B------:R-:W-:-:S02]  /*02a0*/  LEA.HI R0, R0, 0x1, RZ, 0x1c ;  /* 0x0000000100007811 */ /* 0x000fc400078fe0ff */
[----:B------:R-:W-:Y:S02]  /*02b0*/  ISETP.GE.U32.AND P0, PT, R3, R12, PT ;  /* 0x0000000c0300720c */ /* 0x000fe40003f06070 */
[----:B------:R-:W-:Y:S01]  /*02c0*/  LOP3.LUT R26, R0, 0x3, RZ, 0xc0, !PT ;  /* 0x00000003001a7812 */ /* 0x000fe200078ec0ff */
[----:B------:R-:W-:Y:S10]  /*02d0*/  @!P1 BRA `(.L_x_2) ;  /* 0x0000000c003c9947 */ /* 0x000ff40003800000 */
[----:B------:R-:W-:Y:S01]  /*02e0*/  LOP3.LUT R3, R0, 0x1ffffffc, RZ, 0xc0, !PT ;  /* 0x1ffffffc00037812 */ /* 0x000fe200078ec0ff */
[----:B------:R-:W-:Y:S01]  /*02f0*/  BSSY.RECONVERGENT B0, `(.L_x_2) ;  /* 0x00000cd000007945 */ /* 0x000fe20003800200 */
[----:B------:R-:W-:Y:S01]  /*0300*/  IMAD R25, R25, R12, RZ ;  /* 0x0000000c19197224 */ /* 0x000fe200078e02ff */
[----:B------:R-:W-:Y:S01]  /*0310*/  CS2R R10, SRZ ;  /* 0x00000000000a7805 */ /* 0x000fe2000001ff00 */
[C-C-:B------:R-:W-:Y:S01]  /*0320*/  IMAD R17, R12.reuse, 0x30, R2.reuse ;  /* 0x000000300c117824 */ /* 0x140fe200078e0202 */
[----:B------:R-:W-:Y:S01]  /*0330*/  CS2R R8, SRZ ;  /* 0x0000000000087805 */ /* 0x000fe2000001ff00 */
[C-C-:B------:R-:W-:Y:S01]  /*0340*/  IMAD R16, R12.reuse, 0x20, R2.reuse ;  /* 0x000000200c107824 */ /* 0x140fe200078e0202 */
[----:B------:R-:W-:Y:S01]  /*0350*/  CS2R R6, SRZ ;  /* 0x0000000000067805 */ /* 0x000fe2000001ff00 */
[----:B------:R-:W-:Y:S01]  /*0360*/  IMAD R0, R12, 0x10, R2 ;  /* 0x000000100c007824 */ /* 0x000fe200078e0202 */
[----:B------:R-:W-:Y:S01]  /*0370*/  CS2R R4, SRZ ;  /* 0x0000000000047805 */ /* 0x000fe2000001ff00 */
[----:B------:R-:W-:-:S02]  /*0380*/  IMAD.MOV.U32 R24, RZ, RZ, RZ ;  /* 0x000000ffff187224 */ /* 0x000fc400078e00ff */
[----:B------:R-:W-:-:S07]  /*0390*/  IMAD.MOV R3, RZ, RZ, -R3 ;  /* 0x000000ffff037224 */ /* 0x000fce00078e0a03 */
.L_x_7:
[----:B------:R-:W-:Y:S05]  /*03a0*/  @P0 BRA `(.L_x_3) ;  /* 0x0000000000b40947 */ /* 0x000fea0003800000 */
[----:B------:R-:W0:Y:S01]  /*03b0*/  S2R R20, SR_LANEID ;  /* 0x0000000000147919 */ /* 0x000e220000000000 */
[----:B------:R-:W2:Y:S01]  /*03c0*/  LDC R30, c[0x0][0x398] ;  /* 0x0000e600ff1e7b82 */ /* 0x000ea20000000800 */
[----:B------:R-:W-:Y:S01]  /*03d0*/  IMAD.MOV.U32 R21, RZ, RZ, RZ ;  /* 0x000000ffff157224 */ /* 0x000fe200078e00ff */
[----:B------:R-:W-:Y:S05]  /*03e0*/  WARPSYNC.ALL ;  /* 0x0000000000007948 */ /* 0x000fea0003800000 */
[----:B-1----:R-:W-:Y:S01]  /*03f0*/  R2UR UR12, R28 ;  /* 0x000000001c0c72ca */ /* 0x002fe200000e0000 */
[----:B------:R-:W1:Y:S01]  /*0400*/  LDC.64 R14, c[0x0][0x380] ;  /* 0x0000e000ff0e7b82 */ /* 0x000e620000000a00 */
[----:B------:R-:W-:-:S02]  /*0410*/  R2UR UR13, R29 ;  /* 0x000000001d0d72ca */ /* 0x000fc400000e0000 */
[C---:B------:R-:W-:Y:S02]  /*0420*/  R2UR UR14, R28.reuse ;  /* 0x000000001c0e72ca */ /* 0x040fe400000e0000 */
[C---:B------:R-:W-:Y:S02]  /*0430*/  R2UR UR15, R29.reuse ;  /* 0x000000001d0f72ca */ /* 0x040fe400000e0000 */
[C---:B------:R-:W-:Y:S01]  /*0440*/  R2UR UR4, R28.reuse ;  /* 0x000000001c0472ca */ /* 0x040fe200000e0000 */
[----:B------:R-:W3:Y:S01]  /*0450*/  LDC.64 R12, c[0x0][0x388] ;  /* 0x0000e200ff0c7b82 */ /* 0x000ee20000000a00 */
[C---:B------:R-:W-:Y:S02]  /*0460*/  R2UR UR5, R29.reuse ;  /* 0x000000001d0572ca */ /* 0x040fe400000e0000 */
[----:B------:R-:W-:Y:S02]  /*0470*/  R2UR UR8, R28 ;  /* 0x000000001c0872ca */ /* 0x000fe400000e0000 */
[----:B------:R-:W-:-:S02]  /*0480*/  R2UR UR9, R29 ;  /* 0x000000001d0972ca */ /* 0x000fc400000e0000 */
[C---:B------:R-:W-:Y:S02]  /*0490*/  R2UR UR6, R28.reuse ;  /* 0x000000001c0672ca */ /* 0x040fe400000e0000 */
[----:B--2---:R-:W-:Y:S02]  /*04a0*/  SHF.R.U32.HI R23, RZ, 0x1, R30 ;  /* 0x00000001ff177819 */ /* 0x004fe4000001161e */
[----:B------:R-:W-:Y:S02]  /*04b0*/  R2UR UR7, R29 ;  /* 0x000000001d0772ca */ /* 0x000fe400000e0000 */
[----:B------:R-:W-:Y:S02]  /*04c0*/  R2UR UR10, R28 ;  /* 0x000000001c0a72ca */ /* 0x000fe400000e0000 */
[----:B0-----:R-:W-:Y:S01]  /*04d0*/  SHF.R.U32.HI R22, RZ, 0x2, R20 ;  /* 0x00000002ff167819 */ /* 0x001fe20000011614 */
[----:B-1----:R-:W-:Y:S01]  /*04e0*/  IMAD.WIDE.U32 R14, R25, 0x2, R14 ;  /* 0x00000002190e7825 */ /* 0x002fe200078e000e */
[----:B------:R-:W-:-:S02]  /*04f0*/  LOP3.LUT R20, R20, 0x3, RZ, 0xc0, !PT ;  /* 0x0000000314147812 */ /* 0x000fc400078ec0ff */
[C---:B------:R-:W-:Y:S02]  /*0500*/  R2UR UR11, R29.reuse ;  /* 0x000000001d0b72ca */ /* 0x040fe400000e0000 */
[----:B------:R-:W-:Y:S01]  /*0510*/  R2UR UR16, R28 ;  /* 0x000000001c1072ca */ /* 0x000fe200000e0000 */
[----:B------:R-:W-:Y:S01]  /*0520*/  IMAD.WIDE.U32 R22, R22, R23, R20 ;  /* 0x0000001716167225 */ /* 0x000fe200078e0014 */
[C---:B------:R-:W-:Y:S02]  /*0530*/  R2UR UR17, R29.reuse ;  /* 0x000000001d1172ca */ /* 0x040fe400000e0000 */
[----:B------:R-:W-:Y:S01]  /*0540*/  R2UR UR18, R28 ;  /* 0x000000001c1272ca */ /* 0x000fe200000e0000 */
[----:B---3--:R-:W-:Y:S01]  /*0550*/  IMAD.WIDE.U32 R12, R2, 0x2, R12 ;  /* 0x00000002020c7825 */ /* 0x008fe200078e000c */
[----:B------:R-:W-:Y:S02]  /*0560*/  LEA R14, P1, R22, R14, 0x2 ;  /* 0x0000000e160e7211 */ /* 0x000fe400078210ff */
[----:B------:R-:W-:-:S02]  /*0570*/  R2UR UR19, R29 ;  /* 0x000000001d1372ca */ /* 0x000fc400000e0000 */
[C---:B------:R-:W-:Y:S02]  /*0580*/  LEA R12, P2, R22.reuse, R12, 0x2 ;  /* 0x0000000c160c7211 */ /* 0x040fe400078410ff */
[C-C-:B------:R-:W-:Y:S02]  /*0590*/  LEA.HI.X R15, R22.reuse, R15, R23.reuse, 0x2, P1 ;  /* 0x0000000f160f7211 */ /* 0x140fe400008f1417 */
[----:B------:R-:W-:Y:S01]  /*05a0*/  LEA.HI.X R13, R22, R13, R23, 0x2, P2 ;  /* 0x0000000d160d7211 */ /* 0x000fe200010f1417 */
[----:B------:R-:W-:-:S04]  /*05b0*/  IMAD.WIDE.U32 R22, R30, 0x10, R14 ;  /* 0x000000101e167825 */ /* 0x000fc800078e000e */
[----:B------:R-:W2:Y:S01]  /*05c0*/  LDG.E R20, desc[UR12][R12.64] ;  /* 0x0000000c0c147981 */ /* 0x000ea2000c1e1900 */
[----:B------:R-:W-:-:S03]  /*05d0*/  IMAD.WIDE.U32 R30, R30, 0x10, R12 ;  /* 0x000000101e1e7825 */ /* 0x000fc600078e000c */
[----:B------:R-:W2:Y:S04]  /*05e0*/  LDG.E R21, desc[UR14][R12.64+0x10] ;  /* 0x0000100e0c157981 */ /* 0x000ea8000c1e1900 */
[----:B------:R-:W2:Y:S04]  /*05f0*/  LDG.E R12, desc[UR4][R14.64] ;  /* 0x000000040e0c7981 */ /* 0x000ea8000c1e1900 */
[----:B------:R-:W2:Y:S04]  /*0600*/  LDG.E R13, desc[UR6][R22.64] ;  /* 0x00000006160d7981 */ /* 0x000ea8000c1e1900 */
[----:B------:R-:W2:Y:S04]  /*0610*/  LDG.E R14, desc[UR8][R14.64+0x10] ;  /* 0x000010080e0e7981 */ /* 0x000ea8000c1e1900 */
[----:B------:R-:W2:Y:S04]  /*0620*/  LDG.E R15, desc[UR10][R22.64+0x10] ;  /* 0x0000100a160f7981 */ /* 0x000ea8000c1e1900 */
[----:B------:R-:W3:Y:S04]  /*0630*/  LDG.E R22, desc[UR16][R30.64] ;  /* 0x000000101e167981 */ /* 0x000ee8000c1e1900 */
[----:B------:R-:W3:Y:S01]  /*0640*/  LDG.E R23, desc[UR18][R30.64+0x10] ;  /* 0x000010121e177981 */ /* 0x000ee2000c1e1900 */
[C---:B--2---:R-:W-:Y:S08]  /*0650*/  HMMA.16816.F32 R4, R12.reuse, R20, R4 ;  /* 0x000000140c04723c */ /* 0x044ff00000001804 */
[----:B---3--:R-:W-:-:S15]  /*0660*/  HMMA.16816.F32 R8, R12, R22, R8 ;  /* 0x000000160c08723c */ /* 0x008fde0000001808 */
[----:B------:R-:W-:-:S05]  /*0670*/  NOP ;  /* 0x0000000000007918 */ /* 0x000fca0000000000 */
.L_x_3:
        /* <DEDUP_REMOVED lines=46> */
.L_x_4:
        /* <DEDUP_REMOVED lines=46> */
.L_x_5:
        /* <DEDUP_REMOVED lines=25> */
[----:B------:R-:W-:Y:S02]  /*0dd0*/  R2UR UR17, R29 ;  /* 0x000000001d1172ca */ /* 0x000fe400000e0000 */
        /* <DEDUP_REMOVED lines=20> */
.L_x_6:
[----:B------:R-:W-:Y:S02]  /*0f20*/  VIADD R3, R3, 0x4 ;  /* 0x0000000403037836 */ /* 0x000fe40000000000 */
[----:B------:R-:W-:Y:S02]  /*0f30*/  IMAD.U32 R12, RZ, RZ, UR37 ;  /* 0x00000025ff0c7e24 */ /* 0x000fe4000f8e00ff */
[----:B------:R-:W-:Y:S01]  /*0f40*/  VIADD R24, R24, 0x40 ;  /* 0x0000004018187836 */ /* 0x000fe20000000000 */
[----:B------:R-:W-:Y:S01]  /*0f50*/  ISETP.NE.AND P1, PT, R3, RZ, PT ;  /* 0x000000ff0300720c */ /* 0x000fe20003f25270 */
[----:B------:R-:W-:Y:S02]  /*0f60*/  VIADD R25, R25, 0x40 ;  /* 0x0000004019197836 */ /* 0x000fe40000000000 */
[C---:B------:R-:W-:Y:S02]  /*0f70*/  IMAD R17, R12.reuse, 0x40, R17 ;  /* 0x000000400c117824 */ /* 0x040fe400078e0211 */
[----:B------:R-:W-:-:S02]  /*0f80*/  IMAD R16, R12, 0x40, R16 ;  /* 0x000000400c107824 */ /* 0x000fc400078e0210 */
[C---:B------:R-:W-:Y:S02]  /*0f90*/  IMAD R0, R12.reuse, 0x40, R0 ;  /* 0x000000400c007824 */ /* 0x040fe400078e0200 */
[----:B------:R-:W-:-:S04]  /*0fa0*/  IMAD R2, R12, 0x40, R2 ;  /* 0x000000400c027824 */ /* 0x000fc800078e0202 */
[----:B------:R-:W-:Y:S05]  /*0fb0*/  @P1 BRA `(.L_x_7) ;  /* 0xfffffff000f81947 */ /* 0x000fea000383ffff */
[----:B------:R-:W-:Y:S05]  /*0fc0*/  BSYNC.RECONVERGENT B0 ;  /* 0x0000000000007941 */ /* 0x000fea0003800200 */
.L_x_2:
[----:B------:R-:W-:Y:S01]  /*0fd0*/  ISETP.NE.AND P1, PT, R26, RZ, PT ;  /* 0x000000ff1a00720c */ /* 0x000fe20003f25270 */
[----:B------:R-:W-:-:S12]  /*0fe0*/  BSSY.RECONVERGENT B0, `(.L_x_1) ;  /* 0x000003b000007945 */ /* 0x000fd80003800200 */
[----:B------:R-:W-:Y:S05]  /*0ff0*/  @!P1 BRA `(.L_x_8) ;  /* 0x0000000000e49947 */ /* 0x000fea0003800000 */
[----:B------:R-:W-:Y:S02]  /*1000*/  IMAD.SHL.U32 R13, R19, 0x10, RZ ;  /* 0x00000010130d7824 */ /* 0x000fe400078e00ff */
[-C--:B------:R-:W-:Y:S02]  /*1010*/  IMAD R3, R18, R12.reuse, RZ ;  /* 0x0000000c12037224 */ /* 0x080fe400078e02ff */
[----:B------:R-:W-:Y:S02]  /*1020*/  IMAD R0, R24, R12, R13 ;  /* 0x0000000c18007224 */ /* 0x000fe400078e020d */
[----:B------:R-:W-:Y:S02]  /*1030*/  IMAD.MOV R26, RZ, RZ, -R26 ;  /* 0x000000ffff1a7224 */ /* 0x000fe400078e0a1a */
[----:B------:R-:W-:-:S07]  /*1040*/  IMAD R24, R3, 0x10, R24 ;  /* 0x0000001003187824 */ /* 0x000fce00078e0218 */
.L_x_10:
[----:B------:R-:W-:Y:S02]  /*1050*/  VIADD R26, R26, 0x1 ;  /* 0x000000011a1a7836 */ /* 0x000fe40000000000 */
[----:B------:R-:W-:-:S03]  /*1060*/  IMAD.U32 R12, RZ, RZ, UR36 ;  /* 0x00000024ff0c7e24 */ /* 0x000fc6000f8e00ff */
[----:B------:R-:W-:Y:S01]  /*1070*/  ISETP.NE.AND P3, PT, R26, RZ, PT ;  /* 0x000000ff1a00720c */ /* 0x000fe20003f65270 */
[----:B------:R-:W-:-:S12]  /*1080*/  @P0 BRA `(.L_x_9) ;  /* 0x0000000000b40947 */ /* 0x000fd80003800000 */
        /* <DEDUP_REMOVED lines=21> */
[----:B------:R-:W-:Y:S02]  /*11e0*/  R2UR UR15, R29 ;  /* 0x000000001d0f72ca */ /* 0x000fe400000e0000 */
[C---:B------:R-:W-:Y:S01]  /*11f0*/  R2UR UR16, R28.reuse ;  /* 0x000000001c1072ca */ /* 0x040fe200000e0000 */
        /* <DEDUP_REMOVED lines=9> */
[C---:B------:R-:W-:Y:S02]  /*1290*/  IMAD.WIDE.U32 R16, R13.reuse, 0x10, R22 ;  /* 0x000000100d107825 */ /* 0x040fe400078e0016 */
[----:B------:R-:W2:Y:S02]  /*12a0*/  LDG.E R20, desc[UR4][R22.64] ;  /* 0x0000000416147981 */ /* 0x000ea4000c1e1900 */
[----:B------:R-:W-:Y:S02]  /*12b0*/  IMAD.WIDE.U32 R14, R13, 0x10, R30 ;  /* 0x000000100d0e7825 */ /* 0x000fe400078e001e */
        /* <DEDUP_REMOVED lines=10> */
.L_x_9:
[----:B------:R-:W-:Y:S02]  /*1360*/  VIADD R24, R24, 0x10 ;  /* 0x0000001018187836 */ /* 0x000fe40000000000 */
[----:B------:R-:W-:Y:S01]  /*1370*/  IMAD R0, R12, 0x10, R0 ;  /* 0x000000100c007824 */ /* 0x000fe200078e0200 */
[----:B------:R-:W-:Y:S06]  /*1380*/  @P3 BRA `(.L_x_10) ;  /* 0xfffffffc00303947 */ /* 0x000fec000383ffff */
.L_x_8:
[----:B------:R-:W-:Y:S05]  /*1390*/  BSYNC.RECONVERGENT B0 ;  /* 0x0000000000007941 */ /* 0x000fea0003800200 */
.L_x_1:
[----:B------:R-:W0:Y:S01]  /*13a0*/  S2R R0, SR_LANEID ;  /* 0x0000000000007919 */ /* 0x000e220000000000 */
[----:B------:R-:W2:Y:S01]  /*13b0*/  LDCU.64 UR4, c[0x0][0x390] ;  /* 0x00007200ff0477ac */ /* 0x000ea20008000a00 */
[----:B------:R-:W-:Y:S01]  /*13c0*/  IMAD R19, R19, R12, RZ ;  /* 0x0000000c13137224 */ /* 0x000fe200078e02ff */
[----:B------:R-:W-:Y:S01]  /*13d0*/  SHF.R.U32.HI R17, RZ, 0x1, R12 ;  /* 0x00000001ff117819 */ /* 0x000fe2000001160c */
[----:B------:R-:W-:Y:S02]  /*13e0*/  IMAD.MOV.U32 R3, RZ, RZ, RZ ;  /* 0x000000ffff037224 */ /* 0x000fe400078e00ff */
[----:B------:R-:W-:-:S05]  /*13f0*/  IMAD.SHL.U32 R19, R19, 0x10, RZ ;  /* 0x0000001013137824 */ /* 0x000fca00078e00ff */
[----:B------:R-:W-:Y:S02]  /*1400*/  LEA R15, P0, R18, R19, 0x4 ;  /* 0x00000013120f7211 */ /* 0x000fe400078020ff */
[----:B0-----:R-:W-:Y:S02]  /*1410*/  LOP3.LUT R2, R0, 0x3, RZ, 0xc0, !PT ;  /* 0x0000000300027812 */ /* 0x001fe400078ec0ff */
[----:B------:R-:W-:Y:S02]  /*1420*/  SHF.R.U32.HI R13, RZ, 0x2, R0 ;  /* 0x00000002ff0d7819 */ /* 0x000fe40000011600 */
[----:B------:R-:W-:-:S03]  /*1430*/  LEA.HI.X.SX32 R0, R19, RZ, 0x1, P0 ;  /* 0x000000ff13007211 */ /* 0x000fc600000f0eff */
[----:B------:R-:W-:Y:S01]  /*1440*/  IMAD.WIDE.U32 R12, R13, R17, R2 ;  /* 0x000000110d0c7225 */ /* 0x000fe200078e0002 */
[----:B--2---:R-:W-:-:S04]  /*1450*/  LEA R3, P0, R15, UR4, 0x2 ;  /* 0x000000040f037c11 */ /* 0x004fc8000f8010ff */
[----:B------:R-:W-:Y:S01]  /*1460*/  LEA.HI.X R15, R15, UR5, R0, 0x2, P0 ;  /* 0x000000050f0f7c11 */ /* 0x000fe200080f1400 */
[----:B------:R-:W-:Y:S05]  /*1470*/  WARPSYNC.ALL ;  /* 0x0000000000007948 */ /* 0x000fea0003800000 */
[----:B------:R-:W-:Y:S02]  /*1480*/  LEA R2, P0, R12, R3, 0x3 ;  /* 0x000000030c027211 */ /* 0x000fe400078018ff */
[----:B-1----:R-:W-:Y:S02]  /*1490*/  R2UR UR4, R28 ;  /* 0x000000001c0472ca */ /* 0x002fe400000e0000 */
[----:B------:R-:W-:-:S02]  /*14a0*/  R2UR UR5, R29 ;  /* 0x000000001d0572ca */ /* 0x000fc400000e0000 */
[C---:B------:R-:W-:Y:S02]  /*14b0*/  R2UR UR6, R28.reuse ;  /* 0x000000001c0672ca */ /* 0x040fe400000e0000 */
[C---:B------:R-:W-:Y:S02]  /*14c0*/  R2UR UR7, R29.reuse ;  /* 0x000000001d0772ca */ /* 0x040fe400000e0000 */
[C---:B------:R-:W-:Y:S02]  /*14d0*/  R2UR UR8, R28.reuse ;  /* 0x000000001c0872ca */ /* 0x040fe400000e0000 */
[C---:B------:R-:W-:Y:S02]  /*14e0*/  R2UR UR9, R29.reuse ;  /* 0x000000001d0972ca */ /* 0x040fe400000e0000 */
[----:B------:R-:W-:Y:S02]  /*14f0*/  R2UR UR10, R28 ;  /* 0x000000001c0a72ca */ /* 0x000fe400000e0000 */
[----:B------:R-:W-:-:S02]  /*1500*/  R2UR UR11, R29 ;  /* 0x000000001d0b72ca */ /* 0x000fc400000e0000 */
[----:B------:R-:W-:-:S03]  /*1510*/  LEA.HI.X R3, R12, R15, R13, 0x3, P0 ;  /* 0x0000000f0c037211 */ /* 0x000fc600000f1c0d */
[----:B------:R-:W-:Y:S02]  /*1520*/  IMAD.WIDE.U32 R12, R17, 0x40, R2 ;  /* 0x00000040110c7825 */ /* 0x000fe400078e0002 */
[----:B------:R-:W-:Y:S04]  /*1530*/  STG.E.64 desc[UR4][R2.64], R4 ;  /* 0x0000000402007986 */ /* 0x000fe8000c101b04 */
[----:B------:R-:W-:Y:S04]  /*1540*/  STG.E.64 desc[UR6][R12.64], R6 ;  /* 0x000000060c007986 */ /* 0x000fe8000c101b06 */
[----:B------:R-:W-:Y:S04]  /*1550*/  STG.E.64 desc[UR8][R2.64+0x20], R8 ;  /* 0x0000200802007986 */ /* 0x000fe8000c101b08 */
[----:B------:R-:W-:Y:S01]  /*1560*/  STG.E.64 desc[UR10][R12.64+0x20], R10 ;  /* 0x0000200a0c007986 */ /* 0x000fe2000c101b0a */
[----:B------:R-:W-:Y:S05]  /*1570*/  EXIT ;  /* 0x000000000000794d */ /* 0x000fea0003800000 */
.L_x_11:
[----:B------:R-:W-:-:S00]  /*1580*/  BRA `(.L_x_11) ;  /* 0xfffffffc00fc7947 */ /* 0x000fc0000383ffff */
[----:B------:R-:W-:-:S00]  /*1590*/  NOP ;  /* 0x0000000000007918 */ /* 0x000fc00000000000 */
        /* <DEDUP_REMOVED lines=14> */
.L_x_12:


//--------------------- .nv.global.init           --------------------------
	.section	.nv.global.init,"aw",@progbits
.nv.global.init:
	.type		$str,@object
	.size		$str,(.L_0 - $str)
$str:
        /*0000*/ 	.byte	0x42, 0x6c, 0x6f, 0x63, 0x6b, 0x5f, 0x44, 0x69, 0x6d, 0x3a, 0x20, 0x5b, 0x25, 0x64, 0x2c, 0x25
        /*0010*/ 	.byte	0x64, 0x5d, 0x2c, 0x20, 0x42, 0x6c, 0x6f, 0x63, 0x6b, 0x5f, 0x54, 0x68, 0x72, 0x65, 0x61, 0x64
        /*0020*/ 	.byte	0x3a, 0x20, 0x5b, 0x25, 0x64, 0x2c, 0x25, 0x64, 0x5d, 0x2c, 0x20, 0x43, 0x6f, 0x6f, 0x72, 0x64
        /*0030*/ 	.byte	0x5f, 0x54, 0x68, 0x72, 0x65, 0x61, 0x64, 0x3a, 0x20, 0x5b, 0x25, 0x64, 0x2c, 0x25, 0x64, 0x5d
        /*0040*/ 	.byte	0x2c, 0x20, 0x54, 0x69, 0x6c, 0x65, 0x20, 0x4d, 0x2f, 0x4e, 0x3a, 0x20, 0x5b, 0x25, 0x64, 0x2c
        /*0050*/ 	.byte	0x25, 0x64, 0x5d, 0x0a, 0x00
.L_0:


//--------------------- .nv.shared.reserved.0     --------------------------
	.section	.nv.shared.reserved.0,"aw",@nobits
	.weak		__nv_reservedSMEM_offset_0_alias
	.size		__nv_reservedSMEM_offset_0_alias, 0, 64
	.other		__nv_reservedSMEM_offset_0_alias,@"STO_CUDA_RESERVED_SHARED STV_DEFAULT"
__nv_reservedSMEM_offset_0_alias:
	.zero		0
	.zero		64


//--------------------- .nv.constant0._Z17WMMAF16TensorCoreP6__halfS0_Pfi --------------------------
	.section	.nv.constant0._Z17WMMAF16TensorCoreP6__halfS0_Pfi,"a",@progbits
	.sectionflags	@""
	.align	4
.nv.constant0._Z17WMMAF16TensorCoreP6__halfS0_Pfi:
	.zero		924


//--------------------- SYMBOLS --------------------------

	.type		.nv.reservedSmem.offset0,@object
	.size		.nv.reservedSmem.offset0,0x4
	.type		vprintf,@function
